//
// Generated by NVIDIA NVVM Compiler
//
// Compiler Build ID: CL-36424714
// Cuda compilation tools, release 13.0, V13.0.88
// Based on NVVM 20.0.0
//

.version 9.0
.target sm_100
.address_size 64

	// .globl	_Z12class_kernel1TPm

.visible .entry _Z12class_kernel1TPm(
	.param .align 8 .b8 _Z12class_kernel1TPm_param_0[16],
	.param .u64 .ptr .align 1 _Z12class_kernel1TPm_param_1
)
{
	.reg .b64 	%rd<8>;

	ld.param.u64 	%rd1, [_Z12class_kernel1TPm_param_0];
	ld.param.u64 	%rd2, [_Z12class_kernel1TPm_param_0+8];
	ld.param.u64 	%rd3, [_Z12class_kernel1TPm_param_1];
	cvta.to.global.u64 	%rd4, %rd3;
	cvta.to.global.u64 	%rd5, %rd2;
	ld.global.s32 	%rd6, [%rd5];
	add.s64 	%rd7, %rd1, %rd6;
	st.global.u64 	[%rd4], %rd7;
	ret;

}


// ===== COMPILED SASS (sm_100) =====

	.target	sm_100

	.elftype	@"ET_EXEC"


//--------------------- .note.nv.tkinfo           --------------------------
	.section	.note.nv.tkinfo,"",@"SHT_NOTE"
	.sectionflags	@"SHF_NOTE_NV_TKINFO"
	.tkinfo
        /*0018*/ 	.word	0x00000002
        /*0030*/ 	.string	""
        /*0030*/ 	.string	"ptxas"
        /*0030*/ 	.string	"Cuda compilation tools, release 13.0, V13.0.88"
        /*0030*/ 	.string	"Build cuda_13.0.r13.0/compiler.36424714_0"
        /*0030*/ 	.string	"-arch sm_100 -m 64 "



//--------------------- .note.nv.cuinfo           --------------------------
	.section	.note.nv.cuinfo,"",@"SHT_NOTE"
	.sectionflags	@"SHF_NOTE_NV_CUINFO"
        /*0018*/ 	.short	0x0002
        /*001a*/ 	.short	0x0064
        /*001c*/ 	.short	0x0082
	.zero		2


//--------------------- .nv.info                  --------------------------
	.section	.nv.info,"",@"SHT_CUDA_INFO"
	.align	4


	//----- nvinfo : EIATTR_REGCOUNT
	.align		4
        /*0000*/ 	.byte	0x04, 0x2f
        /*0002*/ 	.short	(.L_1 - .L_0)
	.align		4
.L_0:
        /*0004*/ 	.word	index@(_Z12class_kernel1TPm)
        /*0008*/ 	.word	0x0000000a


	//----- nvinfo : EIATTR_FRAME_SIZE
	.align		4
.L_1:
        /*000c*/ 	.byte	0x04, 0x11
        /*000e*/ 	.short	(.L_3 - .L_2)
	.align		4
.L_2:
        /*0010*/ 	.word	index@(_Z12class_kernel1TPm)
        /*0014*/ 	.word	0x00000000


	//----- nvinfo : EIATTR_MIN_STACK_SIZE
	.align		4
.L_3:
        /*0018*/ 	.byte	0x04, 0x12
        /*001a*/ 	.short	(.L_5 - .L_4)
	.align		4
.L_4:
        /*001c*/ 	.word	index@(_Z12class_kernel1TPm)
        /*0020*/ 	.word	0x00000000
.L_5:


//--------------------- .nv.compat                --------------------------
	.section	.nv.compat,"",@"SHT_CUDA_COMPAT_INFO"
	.align	4
        /*0000*/ 	.byte	0x02, 0x09, 0x00, 0x00, 0x02, 0x02, 0x01, 0x00, 0x02, 0x05, 0x05, 0x00, 0x03, 0x07, 0x01, 0x01
        /*0010*/ 	.byte	0x02, 0x03, 0x00, 0x00, 0x02, 0x06, 0x01, 0x00, 0x04, 0x0b, 0x08, 0x00, 0x09, 0x00, 0x00, 0x00
        /*0020*/ 	.byte	0x00, 0x00, 0x00, 0x00


//--------------------- .nv.info._Z12class_kernel1TPm --------------------------
	.section	.nv.info._Z12class_kernel1TPm,"",@"SHT_CUDA_INFO"
	.sectionflags	@""
	.align	4


	//----- nvinfo : EIATTR_CUDA_API_VERSION
	.align		4
        /*0000*/ 	.byte	0x04, 0x37
        /*0002*/ 	.short	(.L_7 - .L_6)
.L_6:
        /*0004*/ 	.word	0x00000082


	//----- nvinfo : EIATTR_KPARAM_INFO
	.align		4
.L_7:
        /*0008*/ 	.byte	0x04, 0x17
        /*000a*/ 	.short	(.L_9 - .L_8)
.L_8:
        /*000c*/ 	.word	0x00000000
        /*0010*/ 	.short	0x0001
        /*0012*/ 	.short	0x0010
        /*0014*/ 	.byte	0x00, 0xf5, 0x21, 0x00


	//----- nvinfo : EIATTR_KPARAM_INFO
	.align		4
.L_9:
        /*0018*/ 	.byte	0x04, 0x17
        /*001a*/ 	.short	(.L_11 - .L_10)
.L_10:
        /*001c*/ 	.word	0x00000000
        /*0020*/ 	.short	0x0000
        /*0022*/ 	.short	0x0000
        /*0024*/ 	.byte	0x00, 0xf0, 0x41, 0x00


	//----- nvinfo : EIATTR_SPARSE_MMA_MASK
	.align		4
.L_11:
        /*0028*/ 	.byte	0x03, 0x50
        /*002a*/ 	.short	0x0000


	//----- nvinfo : EIATTR_MAXREG_COUNT
	.align		4
        /*002c*/ 	.byte	0x03, 0x1b
        /*002e*/ 	.short	0x00ff


	//----- nvinfo : EIATTR_MERCURY_ISA_VERSION
	.align		4
        /*0030*/ 	.byte	0x03, 0x5f
        /*0032*/ 	.short	0x0101


	//----- nvinfo : EIATTR_VRC_CTA_INIT_COUNT
	.align		4
        /*0034*/ 	.byte	0x02, 0x4a
	.zero		1
	.zero		1


	//----- nvinfo : EIATTR_EXIT_INSTR_OFFSETS
	.align		4
        /*0038*/ 	.byte	0x04, 0x1c
        /*003a*/ 	.short	(.L_13 - .L_12)


	//   ....[0]....
.L_12:
        /*003c*/ 	.word	0x00000090


	//----- nvinfo : EIATTR_CBANK_PARAM_SIZE
	.align		4
.L_13:
        /*0040*/ 	.byte	0x03, 0x19
        /*0042*/ 	.short	0x0018


	//----- nvinfo : EIATTR_PARAM_CBANK
	.align		4
        /*0044*/ 	.byte	0x04, 0x0a
        /*0046*/ 	.short	(.L_15 - .L_14)
	.align		4
.L_14:
        /*0048*/ 	.word	index@(.nv.constant0._Z12class_kernel1TPm)
        /*004c*/ 	.short	0x0380
        /*004e*/ 	.short	0x0018


	//----- nvinfo : EIATTR_SW_WAR
	.align		4
.L_15:
        /*0050*/ 	.byte	0x04, 0x36
        /*0052*/ 	.short	(.L_17 - .L_16)
.L_16:
        /*0054*/ 	.word	0x00000008
.L_17:


//--------------------- .nv.callgraph             --------------------------
	.section	.nv.callgraph,"",@"SHT_CUDA_CALLGRAPH"
	.align	4
	.sectionentsize	8
	.align		4
        /*0000*/ 	.word	0x00000000
	.align		4
        /*0004*/ 	.word	0xffffffff
	.align		4
        /*0008*/ 	.word	0x00000000
	.align		4
        /*000c*/ 	.word	0xfffffffe
	.align		4
        /*0010*/ 	.word	0x00000000
	.align		4
        /*0014*/ 	.word	0xfffffffd
	.align		4
        /*0018*/ 	.word	0x00000000
	.align		4
        /*001c*/ 	.word	0xfffffffc


//--------------------- .text._Z12class_kernel1TPm --------------------------
	.section	.text._Z12class_kernel1TPm,"ax",@progbits
	.align	128
        .global         _Z12class_kernel1TPm
        .type           _Z12class_kernel1TPm,@function
        .size           _Z12class_kernel1TPm,(.L_x_1 - _Z12class_kernel1TPm)
        .other          _Z12class_kernel1TPm,@"STO_CUDA_ENTRY STV_DEFAULT"
_Z12class_kernel1TPm:
.text._Z12class_kernel1TPm:
[----:B------:R-:W-:Y:S08]  /*0000*/  LDC R1, c[0x0][0x37c] ;  /* 0x0000df00ff017b82 */ /* 0x000ff00000000800 */
[----:B------:R-:W0:Y:S01]  /*0010*/  LDC.64 R2, c[0x0][0x388] ;  /* 0x0000e200ff027b82 */ /* 0x000e220000000a00 */
[----:B------:R-:W0:Y:S07]  /*0020*/  LDCU.64 UR4, c[0x0][0x358] ;  /* 0x00006b00ff0477ac */ /* 0x000e2e0008000a00 */
[----:B------:R-:W1:Y:S01]  /*0030*/  LDC.64 R6, c[0x0][0x380] ;  /* 0x0000e000ff067b82 */ /* 0x000e620000000a00 */
[----:B0-----:R-:W1:Y:S07]  /*0040*/  LDG.E R2, desc[UR4][R2.64] ;  /* 0x0000000402027981 */ /* 0x001e6e000c1e1900 */
[----:B------:R-:W0:Y:S01]  /*0050*/  LDC.64 R4, c[0x0][0x390] ;  /* 0x0000e400ff047b82 */ /* 0x000e220000000a00 */
[----:B-1----:R-:W-:-:S04]  /*0060*/  IADD3 R6, P0, PT, R2, R6, RZ ;  /* 0x0000000602067210 */ /* 0x002fc80007f1e0ff */
[----:B------:R-:W-:-:S05]  /*0070*/  LEA.HI.X.SX32 R7, R2, R7, 0x1, P0 ;  /* 0x0000000702077211 */ /* 0x000fca00000f0eff */
[----:B0-----:R-:W-:Y:S01]  /*0080*/  STG.E.64 desc[UR4][R4.64], R6 ;  /* 0x0000000604007986 */ /* 0x001fe2000c101b04 */
[----:B------:R-:W-:Y:S05]  /*0090*/  EXIT ;  /* 0x000000000000794d */ /* 0x000fea0003800000 */
.L_x_0:
[----:B------:R-:W-:-:S00]  /*00a0*/  BRA `(.L_x_0) ;  /* 0xfffffffc00fc7947 */ /* 0x000fc0000383ffff */
[----:B------:R-:W-:-:S00]  /*00b0*/  NOP ;  /* 0x0000000000007918 */ /* 0x000fc00000000000 */
        /* <DEDUP_REMOVED lines=12> */
.L_x_1:


//--------------------- .nv.shared.reserved.0     --------------------------
	.section	.nv.shared.reserved.0,"aw",@nobits
	.weak		__nv_reservedSMEM_offset_0_alias
	.size		__nv_reservedSMEM_offset_0_alias, 0, 64
	.other		__nv_reservedSMEM_offset_0_alias,@"STO_CUDA_RESERVED_SHARED STV_DEFAULT"
__nv_reservedSMEM_offset_0_alias:
	.zero		0
	.zero		64


//--------------------- .nv.constant0._Z12class_kernel1TPm --------------------------
	.section	.nv.constant0._Z12class_kernel1TPm,"a",@progbits
	.sectionflags	@""
	.align	4
.nv.constant0._Z12class_kernel1TPm:
	.zero		920


//--------------------- SYMBOLS --------------------------

	.type		.nv.reservedSmem.offset0,@object
	.size		.nv.reservedSmem.offset0,0x4
